//
// Generated by NVIDIA NVVM Compiler
//
// Compiler Build ID: CL-36424714
// Cuda compilation tools, release 13.0, V13.0.88
// Based on NVVM 20.0.0
//

.version 9.0
.target sm_100
.address_size 64

	// .globl	_Z10iterMandeliiPi

.visible .entry _Z10iterMandeliiPi(
	.param .u32 _Z10iterMandeliiPi_param_0,
	.param .u32 _Z10iterMandeliiPi_param_1,
	.param .u64 .ptr .align 1 _Z10iterMandeliiPi_param_2
)
{
	.reg .pred 	%p<8>;
	.reg .b32 	%r<22>;
	.reg .b32 	%f<27>;
	.reg .b64 	%rd<5>;

	ld.param.u32 	%r6, [_Z10iterMandeliiPi_param_0];
	ld.param.u32 	%r8, [_Z10iterMandeliiPi_param_1];
	ld.param.u64 	%rd1, [_Z10iterMandeliiPi_param_2];
	mov.u32 	%r9, %tid.x;
	mov.u32 	%r10, %ctaid.x;
	mov.u32 	%r11, %ntid.x;
	mad.lo.s32 	%r1, %r10, %r11, %r9;
	mov.u32 	%r12, %tid.y;
	mov.u32 	%r13, %ctaid.y;
	mov.u32 	%r14, %ntid.y;
	mad.lo.s32 	%r15, %r13, %r14, %r12;
	max.s32 	%r16, %r1, %r15;
	setp.ge.s32 	%p1, %r16, %r8;
	@%p1 bra 	$L__BB0_5;
	cvt.rn.f32.u32 	%f13, %r8;
	add.f32 	%f14, %f13, 0fBF800000;
	mov.f32 	%f15, 0f40200000;
	div.rn.f32 	%f16, %f15, %f14;
	cvt.rn.f32.s32 	%f17, %r1;
	fma.rn.f32 	%f1, %f16, %f17, 0fC0000000;
	cvt.rn.f32.u32 	%f18, %r15;
	fma.rn.f32 	%f2, %f16, %f18, 0fBFA00000;
	mul.f32 	%f24, %f1, %f1;
	mul.f32 	%f23, %f2, %f2;
	add.f32 	%f19, %f24, %f23;
	setp.geu.f32 	%p2, %f19, 0f40800000;
	setp.lt.s32 	%p3, %r6, 1;
	mov.b32 	%r21, 0;
	or.pred  	%p4, %p2, %p3;
	@%p4 bra 	$L__BB0_4;
	mov.b32 	%r21, 0;
	mov.f32 	%f25, %f2;
	mov.f32 	%f26, %f1;
$L__BB0_3:
	add.s32 	%r21, %r21, 1;
	sub.f32 	%f20, %f24, %f23;
	add.f32 	%f9, %f1, %f20;
	add.f32 	%f21, %f26, %f26;
	fma.rn.f32 	%f25, %f21, %f25, %f2;
	mul.f32 	%f24, %f9, %f9;
	mul.f32 	%f23, %f25, %f25;
	add.f32 	%f22, %f24, %f23;
	setp.lt.f32 	%p5, %f22, 0f40800000;
	setp.lt.s32 	%p6, %r21, %r6;
	and.pred  	%p7, %p5, %p6;
	mov.f32 	%f26, %f9;
	@%p7 bra 	$L__BB0_3;
$L__BB0_4:
	mad.lo.s32 	%r19, %r8, %r15, %r1;
	cvta.to.global.u64 	%rd2, %rd1;
	mul.wide.s32 	%rd3, %r19, 4;
	add.s64 	%rd4, %rd2, %rd3;
	st.global.u32 	[%rd4], %r21;
$L__BB0_5:
	ret;

}


// ===== COMPILED SASS (sm_100) =====

	.target	sm_100

	.elftype	@"ET_EXEC"


//--------------------- .note.nv.tkinfo           --------------------------
	.section	.note.nv.tkinfo,"",@"SHT_NOTE"
	.sectionflags	@"SHF_NOTE_NV_TKINFO"
	.tkinfo
        /*0018*/ 	.word	0x00000002
        /*0030*/ 	.string	""
        /*0030*/ 	.string	"ptxas"
        /*0030*/ 	.string	"Cuda compilation tools, release 13.0, V13.0.88"
        /*0030*/ 	.string	"Build cuda_13.0.r13.0/compiler.36424714_0"
        /*0030*/ 	.string	"-arch sm_100 -m 64 "



//--------------------- .note.nv.cuinfo           --------------------------
	.section	.note.nv.cuinfo,"",@"SHT_NOTE"
	.sectionflags	@"SHF_NOTE_NV_CUINFO"
        /*0018*/ 	.short	0x0002
        /*001a*/ 	.short	0x0064
        /*001c*/ 	.short	0x0082
	.zero		2


//--------------------- .nv.info                  --------------------------
	.section	.nv.info,"",@"SHT_CUDA_INFO"
	.align	4


	//----- nvinfo : EIATTR_REGCOUNT
	.align		4
        /*0000*/ 	.byte	0x04, 0x2f
        /*0002*/ 	.short	(.L_1 - .L_0)
	.align		4
.L_0:
        /*0004*/ 	.word	index@(_Z10iterMandeliiPi)
        /*0008*/ 	.word	0x00000010


	//----- nvinfo : EIATTR_FRAME_SIZE
	.align		4
.L_1:
        /*000c*/ 	.byte	0x04, 0x11
        /*000e*/ 	.short	(.L_3 - .L_2)
	.align		4
.L_2:
        /*0010*/ 	.word	index@($__internal_0_$__cuda_sm3x_div_rn_noftz_f32_slowpath)
        /*0014*/ 	.word	0x00000000


	//----- nvinfo : EIATTR_FRAME_SIZE
	.align		4
.L_3:
        /*0018*/ 	.byte	0x04, 0x11
        /*001a*/ 	.short	(.L_5 - .L_4)
	.align		4
.L_4:
        /*001c*/ 	.word	index@(_Z10iterMandeliiPi)
        /*0020*/ 	.word	0x00000000


	//----- nvinfo : EIATTR_MIN_STACK_SIZE
	.align		4
.L_5:
        /*0024*/ 	.byte	0x04, 0x12
        /*0026*/ 	.short	(.L_7 - .L_6)
	.align		4
.L_6:
        /*0028*/ 	.word	index@(_Z10iterMandeliiPi)
        /*002c*/ 	.word	0x00000000
.L_7:


//--------------------- .nv.compat                --------------------------
	.section	.nv.compat,"",@"SHT_CUDA_COMPAT_INFO"
	.align	4
        /*0000*/ 	.byte	0x02, 0x09, 0x00, 0x00, 0x02, 0x02, 0x01, 0x00, 0x02, 0x05, 0x05, 0x00, 0x03, 0x07, 0x01, 0x01
        /*0010*/ 	.byte	0x02, 0x03, 0x00, 0x00, 0x02, 0x06, 0x01, 0x00, 0x04, 0x0b, 0x08, 0x00, 0x01, 0x00, 0x00, 0x00
        /*0020*/ 	.byte	0x00, 0x00, 0x00, 0x00


//--------------------- .nv.info._Z10iterMandeliiPi --------------------------
	.section	.nv.info._Z10iterMandeliiPi,"",@"SHT_CUDA_INFO"
	.sectionflags	@""
	.align	4


	//----- nvinfo : EIATTR_CUDA_API_VERSION
	.align		4
        /*0000*/ 	.byte	0x04, 0x37
        /*0002*/ 	.short	(.L_9 - .L_8)
.L_8:
        /*0004*/ 	.word	0x00000082


	//----- nvinfo : EIATTR_KPARAM_INFO
	.align		4
.L_9:
        /*0008*/ 	.byte	0x04, 0x17
        /*000a*/ 	.short	(.L_11 - .L_10)
.L_10:
        /*000c*/ 	.word	0x00000000
        /*0010*/ 	.short	0x0002
        /*0012*/ 	.short	0x0008
        /*0014*/ 	.byte	0x00, 0xf5, 0x21, 0x00


	//----- nvinfo : EIATTR_KPARAM_INFO
	.align		4
.L_11:
        /*0018*/ 	.byte	0x04, 0x17
        /*001a*/ 	.short	(.L_13 - .L_12)
.L_12:
        /*001c*/ 	.word	0x00000000
        /*0020*/ 	.short	0x0001
        /*0022*/ 	.short	0x0004
        /*0024*/ 	.byte	0x00, 0xf0, 0x11, 0x00


	//----- nvinfo : EIATTR_KPARAM_INFO
	.align		4
.L_13:
        /*0028*/ 	.byte	0x04, 0x17
        /*002a*/ 	.short	(.L_15 - .L_14)
.L_14:
        /*002c*/ 	.word	0x00000000
        /*0030*/ 	.short	0x0000
        /*0032*/ 	.short	0x0000
        /*0034*/ 	.byte	0x00, 0xf0, 0x11, 0x00


	//----- nvinfo : EIATTR_SPARSE_MMA_MASK
	.align		4
.L_15:
        /*0038*/ 	.byte	0x03, 0x50
        /*003a*/ 	.short	0x0000


	//----- nvinfo : EIATTR_MAXREG_COUNT
	.align		4
        /*003c*/ 	.byte	0x03, 0x1b
        /*003e*/ 	.short	0x00ff


	//----- nvinfo : EIATTR_MERCURY_ISA_VERSION
	.align		4
        /*0040*/ 	.byte	0x03, 0x5f
        /*0042*/ 	.short	0x0101


	//----- nvinfo : EIATTR_VRC_CTA_INIT_COUNT
	.align		4
        /*0044*/ 	.byte	0x02, 0x4a
	.zero		1
	.zero		1


	//----- nvinfo : EIATTR_EXIT_INSTR_OFFSETS
	.align		4
        /*0048*/ 	.byte	0x04, 0x1c
        /*004a*/ 	.short	(.L_17 - .L_16)


	//   ....[0]....
.L_16:
        /*004c*/ 	.word	0x000000c0


	//   ....[1]....
        /*0050*/ 	.word	0x000003e0


	//----- nvinfo : EIATTR_CRS_STACK_SIZE
	.align		4
.L_17:
        /*0054*/ 	.byte	0x04, 0x1e
        /*0056*/ 	.short	(.L_19 - .L_18)
.L_18:
        /*0058*/ 	.word	0x00000000


	//----- nvinfo : EIATTR_CBANK_PARAM_SIZE
	.align		4
.L_19:
        /*005c*/ 	.byte	0x03, 0x19
        /*005e*/ 	.short	0x0010


	//----- nvinfo : EIATTR_PARAM_CBANK
	.align		4
        /*0060*/ 	.byte	0x04, 0x0a
        /*0062*/ 	.short	(.L_21 - .L_20)
	.align		4
.L_20:
        /*0064*/ 	.word	index@(.nv.constant0._Z10iterMandeliiPi)
        /*0068*/ 	.short	0x0380
        /*006a*/ 	.short	0x0010


	//----- nvinfo : EIATTR_SW_WAR
	.align		4
.L_21:
        /*006c*/ 	.byte	0x04, 0x36
        /*006e*/ 	.short	(.L_23 - .L_22)
.L_22:
        /*0070*/ 	.word	0x00000008
.L_23:


//--------------------- .nv.callgraph             --------------------------
	.section	.nv.callgraph,"",@"SHT_CUDA_CALLGRAPH"
	.align	4
	.sectionentsize	8
	.align		4
        /*0000*/ 	.word	0x00000000
	.align		4
        /*0004*/ 	.word	0xffffffff
	.align		4
        /*0008*/ 	.word	0x00000000
	.align		4
        /*000c*/ 	.word	0xfffffffe
	.align		4
        /*0010*/ 	.word	0x00000000
	.align		4
        /*0014*/ 	.word	0xfffffffd
	.align		4
        /*0018*/ 	.word	0x00000000
	.align		4
        /*001c*/ 	.word	0xfffffffc


//--------------------- .text._Z10iterMandeliiPi  --------------------------
	.section	.text._Z10iterMandeliiPi,"ax",@progbits
	.align	128
        .global         _Z10iterMandeliiPi
        .type           _Z10iterMandeliiPi,@function
        .size           _Z10iterMandeliiPi,(.L_x_13 - _Z10iterMandeliiPi)
        .other          _Z10iterMandeliiPi,@"STO_CUDA_ENTRY STV_DEFAULT"
_Z10iterMandeliiPi:
.text._Z10iterMandeliiPi:
[----:B------:R-:W-:Y:S01]  /*0000*/  LDC R1, c[0x0][0x37c] ;  /* 0x0000df00ff017b82 */ /* 0x000fe20000000800 */
[----:B------:R-:W0:Y:S07]  /*0010*/  S2R R2, SR_TID.X ;  /* 0x0000000000027919 */ /* 0x000e2e0000002100 */
[----:B------:R-:W0:Y:S01]  /*0020*/  S2UR UR4, SR_CTAID.X ;  /* 0x00000000000479c3 */ /* 0x000e220000002500 */
[----:B------:R-:W1:Y:S01]  /*0030*/  LDCU UR6, c[0x0][0x384] ;  /* 0x00007080ff0677ac */ /* 0x000e620008000800 */
[----:B------:R-:W2:Y:S06]  /*0040*/  S2R R0, SR_TID.Y ;  /* 0x0000000000007919 */ /* 0x000eac0000002200 */
[----:B------:R-:W0:Y:S08]  /*0050*/  LDC R3, c[0x0][0x360] ;  /* 0x0000d800ff037b82 */ /* 0x000e300000000800 */
[----:B------:R-:W2:Y:S08]  /*0060*/  S2UR UR5, SR_CTAID.Y ;  /* 0x00000000000579c3 */ /* 0x000eb00000002600 */
[----:B------:R-:W2:Y:S01]  /*0070*/  LDC R5, c[0x0][0x364] ;  /* 0x0000d900ff057b82 */ /* 0x000ea20000000800 */
[----:B0-----:R-:W-:-:S02]  /*0080*/  IMAD R2, R3, UR4, R2 ;  /* 0x0000000403027c24 */ /* 0x001fc4000f8e0202 */
[----:B--2---:R-:W-:-:S05]  /*0090*/  IMAD R3, R5, UR5, R0 ;  /* 0x0000000505037c24 */ /* 0x004fca000f8e0200 */
[----:B------:R-:W-:-:S04]  /*00a0*/  VIMNMX R0, PT, PT, R2, R3, !PT ;  /* 0x0000000302007248 */ /* 0x000fc80007fe0100 */
[----:B-1----:R-:W-:-:S13]  /*00b0*/  ISETP.GE.AND P0, PT, R0, UR6, PT ;  /* 0x0000000600007c0c */ /* 0x002fda000bf06270 */
[----:B------:R-:W-:Y:S05]  /*00c0*/  @P0 EXIT ;  /* 0x000000000000094d */ /* 0x000fea0003800000 */
[----:B------:R-:W-:Y:S01]  /*00d0*/  I2FP.F32.U32 R0, UR6 ;  /* 0x0000000600007c45 */ /* 0x000fe20008201000 */
[----:B------:R-:W-:Y:S02]  /*00e0*/  UMOV UR4, 0x40200000 ;  /* 0x4020000000047882 */ /* 0x000fe40000000000 */
[----:B------:R-:W-:Y:S02]  /*00f0*/  IMAD.U32 R6, RZ, RZ, UR4 ;  /* 0x00000004ff067e24 */ /* 0x000fe4000f8e00ff */
[----:B------:R-:W-:-:S04]  /*0100*/  FADD R5, R0, -1 ;  /* 0xbf80000000057421 */ /* 0x000fc80000000000 */
[----:B------:R-:W0:Y:S08]  /*0110*/  MUFU.RCP R0, R5 ;  /* 0x0000000500007308 */ /* 0x000e300000001000 */
[----:B------:R-:W1:Y:S01]  /*0120*/  FCHK P0, R6, R5 ;  /* 0x0000000506007302 */ /* 0x000e620000000000 */
[----:B0-----:R-:W-:-:S04]  /*0130*/  FFMA R7, -R5, R0, 1 ;  /* 0x3f80000005077423 */ /* 0x001fc80000000100 */
[----:B------:R-:W-:-:S04]  /*0140*/  FFMA R0, R0, R7, R0 ;  /* 0x0000000700007223 */ /* 0x000fc80000000000 */
[----:B------:R-:W-:-:S04]  /*0150*/  FFMA R4, R0, 2.5, RZ ;  /* 0x4020000000047823 */ /* 0x000fc800000000ff */
[----:B------:R-:W-:-:S04]  /*0160*/  FFMA R7, -R5, R4, 2.5 ;  /* 0x4020000005077423 */ /* 0x000fc80000000104 */
[----:B------:R-:W-:Y:S01]  /*0170*/  FFMA R0, R0, R7, R4 ;  /* 0x0000000700007223 */ /* 0x000fe20000000004 */
[----:B-1----:R-:W-:Y:S06]  /*0180*/  @!P0 BRA `(.L_x_0) ;  /* 0x00000000000c8947 */ /* 0x002fec0003800000 */
[----:B------:R-:W-:-:S07]  /*0190*/  MOV R4, 0x1b0 ;  /* 0x000001b000047802 */ /* 0x000fce0000000f00 */
[----:B------:R-:W-:Y:S05]  /*01a0*/  CALL.REL.NOINC `($__internal_0_$__cuda_sm3x_div_rn_noftz_f32_slowpath) ;  /* 0x0000000000907944 */ /* 0x000fea0003c00000 */
[----:B------:R-:W-:-:S07]  /*01b0*/  IMAD.MOV.U32 R0, RZ, RZ, R8 ;  /* 0x000000ffff007224 */ /* 0x000fce00078e0008 */
.L_x_0:
[----:B------:R-:W0:Y:S01]  /*01c0*/  LDC R10, c[0x0][0x380] ;  /* 0x0000e000ff0a7b82 */ /* 0x000e220000000800 */
[----:B------:R-:W-:Y:S01]  /*01d0*/  I2FP.F32.S32 R5, R2 ;  /* 0x0000000200057245 */ /* 0x000fe20000201400 */
[----:B------:R-:W-:Y:S01]  /*01e0*/  BSSY.RECONVERGENT B0, `(.L_x_1) ;  /* 0x000001a000007945 */ /* 0x000fe20003800200 */
[----:B------:R-:W-:Y:S01]  /*01f0*/  I2FP.F32.U32 R7, R3 ;  /* 0x0000000300077245 */ /* 0x000fe20000201000 */
[----:B------:R-:W-:Y:S02]  /*0200*/  IMAD.MOV.U32 R9, RZ, RZ, RZ ;  /* 0x000000ffff097224 */ /* 0x000fe400078e00ff */
[-C--:B------:R-:W-:Y:S02]  /*0210*/  FFMA R11, R5, R0.reuse, -2 ;  /* 0xc0000000050b7423 */ /* 0x080fe40000000000 */
[----:B------:R-:W-:Y:S01]  /*0220*/  FFMA R12, R7, R0, -1.25 ;  /* 0xbfa00000070c7423 */ /* 0x000fe20000000000 */
[----:B------:R-:W1:Y:S01]  /*0230*/  LDC.64 R4, c[0x0][0x388] ;  /* 0x0000e200ff047b82 */ /* 0x000e620000000a00 */
[----:B------:R-:W-:-:S02]  /*0240*/  FMUL R0, R11, R11 ;  /* 0x0000000b0b007220 */ /* 0x000fc40000400000 */
[----:B------:R-:W-:-:S04]  /*0250*/  FMUL R7, R12, R12 ;  /* 0x0000000c0c077220 */ /* 0x000fc80000400000 */
[----:B------:R-:W-:Y:S01]  /*0260*/  FADD R6, R0, R7 ;  /* 0x0000000700067221 */ /* 0x000fe20000000000 */
[----:B0-----:R-:W-:-:S04]  /*0270*/  ISETP.GE.AND P0, PT, R10, 0x1, PT ;  /* 0x000000010a00780c */ /* 0x001fc80003f06270 */
[----:B------:R-:W-:-:S13]  /*0280*/  FSETP.GEU.OR P0, PT, R6, 4, !P0 ;  /* 0x408000000600780b */ /* 0x000fda000470e400 */
[----:B-1----:R-:W-:Y:S05]  /*0290*/  @P0 BRA `(.L_x_2) ;  /* 0x0000000000380947 */ /* 0x002fea0003800000 */
[----:B------:R-:W-:Y:S01]  /*02a0*/  IMAD.MOV.U32 R9, RZ, RZ, RZ ;  /* 0x000000ffff097224 */ /* 0x000fe200078e00ff */
[----:B------:R-:W-:Y:S01]  /*02b0*/  MOV R6, R12 ;  /* 0x0000000c00067202 */ /* 0x000fe20000000f00 */
[----:B------:R-:W-:-:S07]  /*02c0*/  IMAD.MOV.U32 R8, RZ, RZ, R11 ;  /* 0x000000ffff087224 */ /* 0x000fce00078e000b */
.L_x_3:
[----:B------:R-:W-:Y:S01]  /*02d0*/  FADD R0, -R7, R0 ;  /* 0x0000000007007221 */ /* 0x000fe20000000100 */
[----:B------:R-:W-:Y:S01]  /*02e0*/  FADD R7, R8, R8 ;  /* 0x0000000808077221 */ /* 0x000fe20000000000 */
[----:B------:R-:W-:Y:S02]  /*02f0*/  VIADD R9, R9, 0x1 ;  /* 0x0000000109097836 */ /* 0x000fe40000000000 */
[----:B------:R-:W-:Y:S01]  /*0300*/  FADD R8, R11, R0 ;  /* 0x000000000b087221 */ /* 0x000fe20000000000 */
[----:B------:R-:W-:Y:S02]  /*0310*/  FFMA R6, R7, R6, R12 ;  /* 0x0000000607067223 */ /* 0x000fe4000000000c */
[----:B------:R-:W-:Y:S01]  /*0320*/  ISETP.GE.AND P0, PT, R9, R10, PT ;  /* 0x0000000a0900720c */ /* 0x000fe20003f06270 */
[----:B------:R-:W-:Y:S01]  /*0330*/  FMUL R0, R8, R8 ;  /* 0x0000000808007220 */ /* 0x000fe20000400000 */
[----:B------:R-:W-:-:S04]  /*0340*/  FMUL R7, R6, R6 ;  /* 0x0000000606077220 */ /* 0x000fc80000400000 */
[----:B------:R-:W-:-:S05]  /*0350*/  FADD R13, R0, R7 ;  /* 0x00000007000d7221 */ /* 0x000fca0000000000 */
[----:B------:R-:W-:-:S13]  /*0360*/  FSETP.LT.AND P1, PT, R13, 4, PT ;  /* 0x408000000d00780b */ /* 0x000fda0003f21000 */
[----:B------:R-:W-:Y:S05]  /*0370*/  @!P0 BRA P1, `(.L_x_3) ;  /* 0xfffffffc00d48947 */ /* 0x000fea000083ffff */
.L_x_2:
[----:B------:R-:W-:Y:S05]  /*0380*/  BSYNC.RECONVERGENT B0 ;  /* 0x0000000000007941 */ /* 0x000fea0003800200 */
.L_x_1:
[----:B------:R-:W0:Y:S01]  /*0390*/  LDCU UR6, c[0x0][0x384] ;  /* 0x00007080ff0677ac */ /* 0x000e220008000800 */
[----:B------:R-:W1:Y:S01]  /*03a0*/  LDCU.64 UR4, c[0x0][0x358] ;  /* 0x00006b00ff0477ac */ /* 0x000e620008000a00 */
[----:B0-----:R-:W-:-:S04]  /*03b0*/  IMAD R3, R3, UR6, R2 ;  /* 0x0000000603037c24 */ /* 0x001fc8000f8e0202 */
[----:B------:R-:W-:-:S05]  /*03c0*/  IMAD.WIDE R4, R3, 0x4, R4 ;  /* 0x0000000403047825 */ /* 0x000fca00078e0204 */
[----:B-1----:R-:W-:Y:S01]  /*03d0*/  STG.E desc[UR4][R4.64], R9 ;  /* 0x0000000904007986 */ /* 0x002fe2000c101904 */
[----:B------:R-:W-:Y:S05]  /*03e0*/  EXIT ;  /* 0x000000000000794d */ /* 0x000fea0003800000 */
        .weak           $__internal_0_$__cuda_sm3x_div_rn_noftz_f32_slowpath
        .type           $__internal_0_$__cuda_sm3x_div_rn_noftz_f32_slowpath,@function
        .size           $__internal_0_$__cuda_sm3x_div_rn_noftz_f32_slowpath,(.L_x_13 - $__internal_0_$__cuda_sm3x_div_rn_noftz_f32_slowpath)
$__internal_0_$__cuda_sm3x_div_rn_noftz_f32_slowpath:
[----:B------:R-:W-:Y:S02]  /*03f0*/  SHF.R.U32.HI R0, RZ, 0x17, R5 ;  /* 0x00000017ff007819 */ /* 0x000fe40000011605 */
[----:B------:R-:W-:Y:S02]  /*0400*/  MOV R8, R5 ;  /* 0x0000000500087202 */ /* 0x000fe40000000f00 */
[----:B------:R-:W-:-:S05]  /*0410*/  LOP3.LUT R6, R0, 0xff, RZ, 0xc0, !PT ;  /* 0x000000ff00067812 */ /* 0x000fca00078ec0ff */
[----:B------:R-:W-:-:S05]  /*0420*/  VIADD R9, R6, 0xffffffff ;  /* 0xffffffff06097836 */ /* 0x000fca0000000000 */
[----:B------:R-:W-:-:S13]  /*0430*/  ISETP.GT.U32.AND P0, PT, R9, 0xfd, PT ;  /* 0x000000fd0900780c */ /* 0x000fda0003f04070 */
[----:B------:R-:W-:Y:S01]  /*0440*/  @!P0 IMAD.MOV.U32 R7, RZ, RZ, RZ ;  /* 0x000000ffff078224 */ /* 0x000fe200078e00ff */
[----:B------:R-:W-:Y:S06]  /*0450*/  @!P0 BRA `(.L_x_4) ;  /* 0x0000000000408947 */ /* 0x000fec0003800000 */
[----:B------:R-:W-:Y:S01]  /*0460*/  FSETP.GTU.FTZ.AND P0, PT, |R5|, +INF , PT ;  /* 0x7f8000000500780b */ /* 0x000fe20003f1c200 */
[----:B------:R-:W-:-:S12]  /*0470*/  IMAD.MOV.U32 R0, RZ, RZ, R5 ;  /* 0x000000ffff007224 */ /* 0x000fd800078e0005 */
[----:B------:R-:W-:Y:S05]  /*0480*/  @P0 BRA `(.L_x_5) ;  /* 0x0000000400280947 */ /* 0x000fea0003800000 */
[----:B------:R-:W-:-:S05]  /*0490*/  IMAD.MOV.U32 R5, RZ, RZ, 0x40200000 ;  /* 0x40200000ff057424 */ /* 0x000fca00078e00ff */
[----:B------:R-:W-:-:S13]  /*04a0*/  LOP3.LUT P0, RZ, R8, 0x7fffffff, R5, 0xc8, !PT ;  /* 0x7fffffff08ff7812 */ /* 0x000fda000780c805 */
[----:B------:R-:W-:Y:S05]  /*04b0*/  @!P0 BRA `(.L_x_6) ;  /* 0x0000000400148947 */ /* 0x000fea0003800000 */
[----:B------:R-:W-:Y:S02]  /*04c0*/  FSETP.NEU.FTZ.AND P0, PT, |R0|, +INF , PT ;  /* 0x7f8000000000780b */ /* 0x000fe40003f1d200 */
[----:B------:R-:W-:-:S04]  /*04d0*/  LOP3.LUT P1, RZ, R5, 0x7fffffff, RZ, 0xc0, !PT ;  /* 0x7fffffff05ff7812 */ /* 0x000fc8000782c0ff */
[----:B------:R-:W-:-:S13]  /*04e0*/  PLOP3.LUT P0, PT, P0, P1, PT, 0x2f, 0xf2 ;  /* 0x0000000000f2781c */ /* 0x000fda0000702577 */
[----:B------:R-:W-:Y:S05]  /*04f0*/  @P0 BRA `(.L_x_7) ;  /* 0x0000000000fc0947 */ /* 0x000fea0003800000 */
[----:B------:R-:W-:-:S13]  /*0500*/  LOP3.LUT P0, RZ, R8, 0x7fffffff, RZ, 0xc0, !PT ;  /* 0x7fffffff08ff7812 */ /* 0x000fda000780c0ff */
[----:B------:R-:W-:Y:S05]  /*0510*/  @!P0 BRA `(.L_x_8) ;  /* 0x0000000000e88947 */ /* 0x000fea0003800000 */
[----:B------:R-:W-:Y:S01]  /*0520*/  ISETP.GE.AND P0, PT, R9, RZ, PT ;  /* 0x000000ff0900720c */ /* 0x000fe20003f06270 */
[----:B------:R-:W-:-:S12]  /*0530*/  HFMA2 R7, -RZ, RZ, 0, 0 ;  /* 0x00000000ff077431 */ /* 0x000fd800000001ff */
[----:B------:R-:W-:Y:S01]  /*0540*/  @!P0 FFMA R8, R0, 1.84467440737095516160e+19, RZ ;  /* 0x5f80000000088823 */ /* 0x000fe200000000ff */
[----:B------:R-:W-:-:S07]  /*0550*/  @!P0 VIADD R7, R7, 0x40 ;  /* 0x0000004007078836 */ /* 0x000fce0000000000 */
.L_x_4:
[----:B------:R-:W-:Y:S01]  /*0560*/  LEA R5, R6, 0xc0800000, 0x17 ;  /* 0xc080000006057811 */ /* 0x000fe200078eb8ff */
[----:B------:R-:W-:Y:S01]  /*0570*/  UMOV UR4, 0x40200000 ;  /* 0x4020000000047882 */ /* 0x000fe20000000000 */
[----:B------:R-:W-:Y:S01]  /*0580*/  IADD3 R6, PT, PT, R7, 0x80, -R6 ;  /* 0x0000008007067810 */ /* 0x000fe20007ffe806 */
[----:B------:R-:W-:Y:S02]  /*0590*/  UIADD3 UR4, UPT, UPT, UR4, -0x800000, URZ ;  /* 0xff80000004047890 */ /* 0x000fe4000fffe0ff */
[----:B------:R-:W-:-:S04]  /*05a0*/  IMAD.IADD R5, R8, 0x1, -R5 ;  /* 0x0000000108057824 */ /* 0x000fc800078e0a05 */
[----:B------:R-:W0:Y:S01]  /*05b0*/  MUFU.RCP R0, R5 ;  /* 0x0000000500007308 */ /* 0x000e220000001000 */
[----:B------:R-:W-:-:S04]  /*05c0*/  FADD.FTZ R9, -R5, -RZ ;  /* 0x800000ff05097221 */ /* 0x000fc80000010100 */
[----:B0-----:R-:W-:-:S04]  /*05d0*/  FFMA R11, R0, R9, 1 ;  /* 0x3f800000000b7423 */ /* 0x001fc80000000009 */
[----:B------:R-:W-:-:S04]  /*05e0*/  FFMA R0, R0, R11, R0 ;  /* 0x0000000b00007223 */ /* 0x000fc80000000000 */
[----:B------:R-:W-:-:S04]  /*05f0*/  FFMA R8, R0, UR4, RZ ;  /* 0x0000000400087c23 */ /* 0x000fc800080000ff */
[----:B------:R-:W-:-:S04]  /*0600*/  FFMA R11, R9, R8, UR4 ;  /* 0x00000004090b7e23 */ /* 0x000fc80008000008 */
[----:B------:R-:W-:-:S04]  /*0610*/  FFMA R11, R0, R11, R8 ;  /* 0x0000000b000b7223 */ /* 0x000fc80000000008 */
[----:B------:R-:W-:-:S04]  /*0620*/  FFMA R10, R9, R11, UR4 ;  /* 0x00000004090a7e23 */ /* 0x000fc8000800000b */
[----:B------:R-:W-:-:S05]  /*0630*/  FFMA R8, R0, R10, R11 ;  /* 0x0000000a00087223 */ /* 0x000fca000000000b */
[----:B------:R-:W-:-:S04]  /*0640*/  SHF.R.U32.HI R5, RZ, 0x17, R8 ;  /* 0x00000017ff057819 */ /* 0x000fc80000011608 */
[----:B------:R-:W-:-:S05]  /*0650*/  LOP3.LUT R5, R5, 0xff, RZ, 0xc0, !PT ;  /* 0x000000ff05057812 */ /* 0x000fca00078ec0ff */
[----:B------:R-:W-:-:S05]  /*0660*/  IMAD.IADD R9, R5, 0x1, R6 ;  /* 0x0000000105097824 */ /* 0x000fca00078e0206 */
[----:B------:R-:W-:-:S04]  /*0670*/  IADD3 R5, PT, PT, R9, -0x1, RZ ;  /* 0xffffffff09057810 */ /* 0x000fc80007ffe0ff */
[----:B------:R-:W-:-:S13]  /*0680*/  ISETP.GE.U32.AND P0, PT, R5, 0xfe, PT ;  /* 0x000000fe0500780c */ /* 0x000fda0003f06070 */
[----:B------:R-:W-:Y:S05]  /*0690*/  @!P0 BRA `(.L_x_9) ;  /* 0x0000000000808947 */ /* 0x000fea0003800000 */
[----:B------:R-:W-:-:S13]  /*06a0*/  ISETP.GT.AND P0, PT, R9, 0xfe, PT ;  /* 0x000000fe0900780c */ /* 0x000fda0003f04270 */
[----:B------:R-:W-:Y:S05]  /*06b0*/  @P0 BRA `(.L_x_10) ;  /* 0x00000000006c0947 */ /* 0x000fea0003800000 */
[----:B------:R-:W-:-:S13]  /*06c0*/  ISETP.GE.AND P0, PT, R9, 0x1, PT ;  /* 0x000000010900780c */ /* 0x000fda0003f06270 */
[----:B------:R-:W-:Y:S05]  /*06d0*/  @P0 BRA `(.L_x_11) ;  /* 0x0000000000980947 */ /* 0x000fea0003800000 */
[----:B------:R-:W-:Y:S02]  /*06e0*/  ISETP.GE.AND P0, PT, R9, -0x18, PT ;  /* 0xffffffe80900780c */ /* 0x000fe40003f06270 */
[----:B------:R-:W-:-:S11]  /*06f0*/  LOP3.LUT R8, R8, 0x80000000, RZ, 0xc0, !PT ;  /* 0x8000000008087812 */ /* 0x000fd600078ec0ff */
[----:B------:R-:W-:Y:S05]  /*0700*/  @!P0 BRA `(.L_x_11) ;  /* 0x00000000008c8947 */ /* 0x000fea0003800000 */
[CC--:B------:R-:W-:Y:S01]  /*0710*/  FFMA.RZ R5, R0.reuse, R10.reuse, R11 ;  /* 0x0000000a00057223 */ /* 0x0c0fe2000000c00b */
[C---:B------:R-:W-:Y:S01]  /*0720*/  VIADD R7, R9.reuse, 0x20 ;  /* 0x0000002009077836 */ /* 0x040fe20000000000 */
[C---:B------:R-:W-:Y:S02]  /*0730*/  ISETP.NE.AND P2, PT, R9.reuse, RZ, PT ;  /* 0x000000ff0900720c */ /* 0x040fe40003f45270 */
[----:B------:R-:W-:Y:S01]  /*0740*/  ISETP.NE.AND P1, PT, R9, RZ, PT ;  /* 0x000000ff0900720c */ /* 0x000fe20003f25270 */
[----:B------:R-:W-:Y:S01]  /*0750*/  IMAD.MOV R9, RZ, RZ, -R9 ;  /* 0x000000ffff097224 */ /* 0x000fe200078e0a09 */
[----:B------:R-:W-:Y:S01]  /*0760*/  LOP3.LUT R6, R5, 0x7fffff, RZ, 0xc0, !PT ;  /* 0x007fffff05067812 */ /* 0x000fe200078ec0ff */
[CCC-:B------:R-:W-:Y:S01]  /*0770*/  FFMA.RP R5, R0.reuse, R10.reuse, R11.reuse ;  /* 0x0000000a00057223 */ /* 0x1c0fe2000000800b */
[----:B------:R-:W-:Y:S02]  /*0780*/  FFMA.RM R0, R0, R10, R11 ;  /* 0x0000000a00007223 */ /* 0x000fe4000000400b */
[----:B------:R-:W-:-:S03]  /*0790*/  LOP3.LUT R6, R6, 0x800000, RZ, 0xfc, !PT ;  /* 0x0080000006067812 */ /* 0x000fc600078efcff */
[----:B------:R-:W-:Y:S02]  /*07a0*/  FSETP.NEU.FTZ.AND P0, PT, R5, R0, PT ;  /* 0x000000000500720b */ /* 0x000fe40003f1d000 */
[----:B------:R-:W-:Y:S02]  /*07b0*/  SHF.L.U32 R7, R6, R7, RZ ;  /* 0x0000000706077219 */ /* 0x000fe400000006ff */
[----:B------:R-:W-:Y:S02]  /*07c0*/  SEL R5, R9, RZ, P2 ;  /* 0x000000ff09057207 */ /* 0x000fe40001000000 */
[----:B------:R-:W-:Y:S02]  /*07d0*/  ISETP.NE.AND P1, PT, R7, RZ, P1 ;  /* 0x000000ff0700720c */ /* 0x000fe40000f25270 */
[----:B------:R-:W-:Y:S02]  /*07e0*/  SHF.R.U32.HI R5, RZ, R5, R6 ;  /* 0x00000005ff057219 */ /* 0x000fe40000011606 */
[----:B------:R-:W-:-:S02]  /*07f0*/  PLOP3.LUT P0, PT, P0, P1, PT, 0xf8, 0x8f ;  /* 0x00000000008f781c */ /* 0x000fc40000703f70 */
[----:B------:R-:W-:Y:S02]  /*0800*/  SHF.R.U32.HI R7, RZ, 0x1, R5 ;  /* 0x00000001ff077819 */ /* 0x000fe40000011605 */
[----:B------:R-:W-:-:S04]  /*0810*/  SEL R0, RZ, 0x1, !P0 ;  /* 0x00000001ff007807 */ /* 0x000fc80004000000 */
[----:B------:R-:W-:-:S04]  /*0820*/  LOP3.LUT R0, R0, 0x1, R7, 0xf8, !PT ;  /* 0x0000000100007812 */ /* 0x000fc800078ef807 */
[----:B------:R-:W-:-:S05]  /*0830*/  LOP3.LUT R0, R0, R5, RZ, 0xc0, !PT ;  /* 0x0000000500007212 */ /* 0x000fca00078ec0ff */
[----:B------:R-:W-:-:S05]  /*0840*/  IMAD.IADD R7, R7, 0x1, R0 ;  /* 0x0000000107077824 */ /* 0x000fca00078e0200 */
[----:B------:R-:W-:Y:S01]  /*0850*/  LOP3.LUT R8, R7, R8, RZ, 0xfc, !PT ;  /* 0x0000000807087212 */ /* 0x000fe200078efcff */
[----:B------:R-:W-:Y:S06]  /*0860*/  BRA `(.L_x_11) ;  /* 0x0000000000347947 */ /* 0x000fec0003800000 */
.L_x_10:
[----:B------:R-:W-:-:S04]  /*0870*/  LOP3.LUT R8, R8, 0x80000000, RZ, 0xc0, !PT ;  /* 0x8000000008087812 */ /* 0x000fc800078ec0ff */
[----:B------:R-:W-:Y:S01]  /*0880*/  LOP3.LUT R8, R8, 0x7f800000, RZ, 0xfc, !PT ;  /* 0x7f80000008087812 */ /* 0x000fe200078efcff */
[----:B------:R-:W-:Y:S06]  /*0890*/  BRA `(.L_x_11) ;  /* 0x0000000000287947 */ /* 0x000fec0003800000 */
.L_x_9:
[----:B------:R-:W-:Y:S01]  /*08a0*/  LEA R8, R6, R8, 0x17 ;  /* 0x0000000806087211 */ /* 0x000fe200078eb8ff */
[----:B------:R-:W-:Y:S06]  /*08b0*/  BRA `(.L_x_11) ;  /* 0x0000000000207947 */ /* 0x000fec0003800000 */
.L_x_8:
[----:B------:R-:W-:-:S04]  /*08c0*/  LOP3.LUT R8, R8, 0x80000000, R5, 0x48, !PT ;  /* 0x8000000008087812 */ /* 0x000fc800078e4805 */
[----:B------:R-:W-:Y:S01]  /*08d0*/  LOP3.LUT R8, R8, 0x7f800000, RZ, 0xfc, !PT ;  /* 0x7f80000008087812 */ /* 0x000fe200078efcff */
[----:B------:R-:W-:Y:S06]  /*08e0*/  BRA `(.L_x_11) ;  /* 0x0000000000147947 */ /* 0x000fec0003800000 */
.L_x_7:
[----:B------:R-:W-:Y:S01]  /*08f0*/  LOP3.LUT R8, R8, 0x80000000, R5, 0x48, !PT ;  /* 0x8000000008087812 */ /* 0x000fe200078e4805 */
[----:B------:R-:W-:Y:S06]  /*0900*/  BRA `(.L_x_11) ;  /* 0x00000000000c7947 */ /* 0x000fec0003800000 */
.L_x_6:
[----:B------:R-:W0:Y:S01]  /*0910*/  MUFU.RSQ R8, -QNAN ;  /* 0xffc0000000087908 */ /* 0x000e220000001400 */
[----:B------:R-:W-:Y:S05]  /*0920*/  BRA `(.L_x_11) ;  /* 0x0000000000047947 */ /* 0x000fea0003800000 */
.L_x_5:
[----:B------:R-:W-:-:S07]  /*0930*/  FADD.FTZ R8, R0, 2.5 ;  /* 0x4020000000087421 */ /* 0x000fce0000010000 */
.L_x_11:
[----:B------:R-:W-:-:S04]  /*0940*/  IMAD.MOV.U32 R5, RZ, RZ, 0x0 ;  /* 0x00000000ff057424 */ /* 0x000fc800078e00ff */
[----:B0-----:R-:W-:Y:S05]  /*0950*/  RET.REL.NODEC R4 `(_Z10iterMandeliiPi) ;  /* 0xfffffff404a87950 */ /* 0x001fea0003c3ffff */
.L_x_12:
[----:B------:R-:W-:-:S00]  /*0960*/  BRA `(.L_x_12) ;  /* 0xfffffffc00fc7947 */ /* 0x000fc0000383ffff */
[----:B------:R-:W-:-:S00]  /*0970*/  NOP ;  /* 0x0000000000007918 */ /* 0x000fc00000000000 */
        /* <DEDUP_REMOVED lines=8> */
.L_x_13:


//--------------------- .nv.shared.reserved.0     --------------------------
	.section	.nv.shared.reserved.0,"aw",@nobits
	.weak		__nv_reservedSMEM_offset_0_alias
	.size		__nv_reservedSMEM_offset_0_alias, 0, 64
	.other		__nv_reservedSMEM_offset_0_alias,@"STO_CUDA_RESERVED_SHARED STV_DEFAULT"
__nv_reservedSMEM_offset_0_alias:
	.zero		0
	.zero		64


//--------------------- .nv.constant0._Z10iterMandeliiPi --------------------------
	.section	.nv.constant0._Z10iterMandeliiPi,"a",@progbits
	.sectionflags	@""
	.align	4
.nv.constant0._Z10iterMandeliiPi:
	.zero		912


//--------------------- SYMBOLS --------------------------

	.type		.nv.reservedSmem.offset0,@object
	.size		.nv.reservedSmem.offset0,0x4
